//
// Generated by NVIDIA NVVM Compiler
//
// Compiler Build ID: CL-36424714
// Cuda compilation tools, release 13.0, V13.0.88
// Based on NVVM 20.0.0
//

.version 9.0
.target sm_100
.address_size 64

	// .globl	_Z17reduction_kernel3ILj512EEvPKfPfm
// _ZZ16block_reduce_sumfE9warp_sums has been demoted

.visible .entry _Z17reduction_kernel3ILj512EEvPKfPfm(
	.param .u64 .ptr .align 1 _Z17reduction_kernel3ILj512EEvPKfPfm_param_0,
	.param .u64 .ptr .align 1 _Z17reduction_kernel3ILj512EEvPKfPfm_param_1,
	.param .u64 _Z17reduction_kernel3ILj512EEvPKfPfm_param_2
)
{
	.reg .pred 	%p<19>;
	.reg .b32 	%r<35>;
	.reg .b32 	%f<46>;
	.reg .b64 	%rd<22>;
	// demoted variable
	.shared .align 4 .b8 _ZZ16block_reduce_sumfE9warp_sums[128];
	ld.param.u64 	%rd13, [_Z17reduction_kernel3ILj512EEvPKfPfm_param_0];
	ld.param.u64 	%rd11, [_Z17reduction_kernel3ILj512EEvPKfPfm_param_1];
	ld.param.u64 	%rd12, [_Z17reduction_kernel3ILj512EEvPKfPfm_param_2];
	cvta.to.global.u64 	%rd1, %rd13;
	mov.u32 	%r5, %ctaid.x;
	mov.u32 	%r1, %ntid.x;
	mov.u32 	%r2, %tid.x;
	mad.lo.s32 	%r6, %r5, %r1, %r2;
	cvt.u64.u32 	%rd2, %r6;
	mov.u32 	%r7, %nctaid.x;
	mul.lo.s32 	%r3, %r1, %r7;
	shr.u64 	%rd3, %rd12, 2;
	setp.le.u64 	%p1, %rd3, %rd2;
	mov.f32 	%f44, 0f00000000;
	@%p1 bra 	$L__BB0_3;
	cvt.s64.s32 	%rd4, %r3;
	mov.f32 	%f44, 0f00000000;
	mov.u64 	%rd20, %rd2;
$L__BB0_2:
	shl.b64 	%rd14, %rd20, 4;
	add.s64 	%rd15, %rd1, %rd14;
	ld.global.v4.f32 	{%f13, %f14, %f15, %f16}, [%rd15];
	add.f32 	%f17, %f13, %f14;
	add.f32 	%f18, %f17, %f15;
	add.f32 	%f19, %f18, %f16;
	add.f32 	%f44, %f44, %f19;
	add.s64 	%rd20, %rd20, %rd4;
	setp.lt.u64 	%p2, %rd20, %rd3;
	@%p2 bra 	$L__BB0_2;
$L__BB0_3:
	and.b64  	%rd16, %rd12, -4;
	add.s64 	%rd21, %rd16, %rd2;
	setp.ge.u64 	%p3, %rd21, %rd12;
	@%p3 bra 	$L__BB0_6;
	cvt.s64.s32 	%rd8, %r3;
$L__BB0_5:
	shl.b64 	%rd17, %rd21, 2;
	add.s64 	%rd18, %rd1, %rd17;
	ld.global.f32 	%f20, [%rd18];
	add.f32 	%f44, %f44, %f20;
	add.s64 	%rd21, %rd21, %rd8;
	setp.lt.u64 	%p4, %rd21, %rd12;
	@%p4 bra 	$L__BB0_5;
$L__BB0_6:
	and.b32  	%r4, %r2, 31;
	mov.b32 	%r8, %f44;
	shfl.sync.down.b32	%r9|%p5, %r8, 16, 31, -1;
	mov.b32 	%f21, %r9;
	add.f32 	%f22, %f44, %f21;
	mov.b32 	%r10, %f22;
	shfl.sync.down.b32	%r11|%p6, %r10, 8, 31, -1;
	mov.b32 	%f23, %r11;
	add.f32 	%f24, %f22, %f23;
	mov.b32 	%r12, %f24;
	shfl.sync.down.b32	%r13|%p7, %r12, 4, 31, -1;
	mov.b32 	%f25, %r13;
	add.f32 	%f26, %f24, %f25;
	mov.b32 	%r14, %f26;
	shfl.sync.down.b32	%r15|%p8, %r14, 2, 31, -1;
	mov.b32 	%f27, %r15;
	add.f32 	%f28, %f26, %f27;
	mov.b32 	%r16, %f28;
	shfl.sync.down.b32	%r17|%p9, %r16, 1, 31, -1;
	mov.b32 	%f29, %r17;
	add.f32 	%f7, %f28, %f29;
	setp.ne.s32 	%p10, %r4, 0;
	@%p10 bra 	$L__BB0_8;
	shr.u32 	%r18, %r2, 3;
	mov.u32 	%r19, _ZZ16block_reduce_sumfE9warp_sums;
	add.s32 	%r20, %r19, %r18;
	st.shared.f32 	[%r20], %f7;
$L__BB0_8:
	bar.sync 	0;
	shr.u32 	%r21, %r1, 5;
	setp.ge.u32 	%p11, %r2, %r21;
	mov.f32 	%f45, 0f00000000;
	@%p11 bra 	$L__BB0_10;
	shl.b32 	%r22, %r4, 2;
	mov.u32 	%r23, _ZZ16block_reduce_sumfE9warp_sums;
	add.s32 	%r24, %r23, %r22;
	ld.shared.f32 	%f45, [%r24];
$L__BB0_10:
	setp.gt.u32 	%p12, %r2, 31;
	@%p12 bra 	$L__BB0_13;
	mov.b32 	%r25, %f45;
	shfl.sync.down.b32	%r26|%p13, %r25, 16, 31, -1;
	mov.b32 	%f31, %r26;
	add.f32 	%f32, %f45, %f31;
	mov.b32 	%r27, %f32;
	shfl.sync.down.b32	%r28|%p14, %r27, 8, 31, -1;
	mov.b32 	%f33, %r28;
	add.f32 	%f34, %f32, %f33;
	mov.b32 	%r29, %f34;
	shfl.sync.down.b32	%r30|%p15, %r29, 4, 31, -1;
	mov.b32 	%f35, %r30;
	add.f32 	%f36, %f34, %f35;
	mov.b32 	%r31, %f36;
	shfl.sync.down.b32	%r32|%p16, %r31, 2, 31, -1;
	mov.b32 	%f37, %r32;
	add.f32 	%f38, %f36, %f37;
	mov.b32 	%r33, %f38;
	shfl.sync.down.b32	%r34|%p17, %r33, 1, 31, -1;
	mov.b32 	%f39, %r34;
	add.f32 	%f10, %f38, %f39;
	setp.ne.s32 	%p18, %r2, 0;
	@%p18 bra 	$L__BB0_13;
	cvta.to.global.u64 	%rd19, %rd11;
	atom.global.add.f32 	%f40, [%rd19], %f10;
$L__BB0_13:
	ret;

}


// ===== COMPILED SASS (sm_100) =====

	.target	sm_100

	.elftype	@"ET_EXEC"


//--------------------- .note.nv.tkinfo           --------------------------
	.section	.note.nv.tkinfo,"",@"SHT_NOTE"
	.sectionflags	@"SHF_NOTE_NV_TKINFO"
	.tkinfo
        /*0018*/ 	.word	0x00000002
        /*0030*/ 	.string	""
        /*0030*/ 	.string	"ptxas"
        /*0030*/ 	.string	"Cuda compilation tools, release 13.0, V13.0.88"
        /*0030*/ 	.string	"Build cuda_13.0.r13.0/compiler.36424714_0"
        /*0030*/ 	.string	"-arch sm_100 -m 64 "



//--------------------- .note.nv.cuinfo           --------------------------
	.section	.note.nv.cuinfo,"",@"SHT_NOTE"
	.sectionflags	@"SHF_NOTE_NV_CUINFO"
        /*0018*/ 	.short	0x0002
        /*001a*/ 	.short	0x0064
        /*001c*/ 	.short	0x0082
	.zero		2


//--------------------- .nv.info                  --------------------------
	.section	.nv.info,"",@"SHT_CUDA_INFO"
	.align	4


	//----- nvinfo : EIATTR_REGCOUNT
	.align		4
        /*0000*/ 	.byte	0x04, 0x2f
        /*0002*/ 	.short	(.L_1 - .L_0)
	.align		4
.L_0:
        /*0004*/ 	.word	index@(_Z17reduction_kernel3ILj512EEvPKfPfm)
        /*0008*/ 	.word	0x00000010


	//----- nvinfo : EIATTR_FRAME_SIZE
	.align		4
.L_1:
        /*000c*/ 	.byte	0x04, 0x11
        /*000e*/ 	.short	(.L_3 - .L_2)
	.align		4
.L_2:
        /*0010*/ 	.word	index@(_Z17reduction_kernel3ILj512EEvPKfPfm)
        /*0014*/ 	.word	0x00000000


	//----- nvinfo : EIATTR_MIN_STACK_SIZE
	.align		4
.L_3:
        /*0018*/ 	.byte	0x04, 0x12
        /*001a*/ 	.short	(.L_5 - .L_4)
	.align		4
.L_4:
        /*001c*/ 	.word	index@(_Z17reduction_kernel3ILj512EEvPKfPfm)
        /*0020*/ 	.word	0x00000000
.L_5:


//--------------------- .nv.compat                --------------------------
	.section	.nv.compat,"",@"SHT_CUDA_COMPAT_INFO"
	.align	4
        /*0000*/ 	.byte	0x02, 0x09, 0x00, 0x00, 0x02, 0x02, 0x01, 0x00, 0x02, 0x05, 0x05, 0x00, 0x03, 0x07, 0x01, 0x01
        /*0010*/ 	.byte	0x02, 0x03, 0x00, 0x00, 0x02, 0x06, 0x01, 0x00, 0x04, 0x0b, 0x08, 0x00, 0x09, 0x00, 0x00, 0x00
        /*0020*/ 	.byte	0x00, 0x00, 0x00, 0x00


//--------------------- .nv.info._Z17reduction_kernel3ILj512EEvPKfPfm --------------------------
	.section	.nv.info._Z17reduction_kernel3ILj512EEvPKfPfm,"",@"SHT_CUDA_INFO"
	.sectionflags	@""
	.align	4


	//----- nvinfo : EIATTR_CUDA_API_VERSION
	.align		4
        /*0000*/ 	.byte	0x04, 0x37
        /*0002*/ 	.short	(.L_7 - .L_6)
.L_6:
        /*0004*/ 	.word	0x00000082


	//----- nvinfo : EIATTR_KPARAM_INFO
	.align		4
.L_7:
        /*0008*/ 	.byte	0x04, 0x17
        /*000a*/ 	.short	(.L_9 - .L_8)
.L_8:
        /*000c*/ 	.word	0x00000000
        /*0010*/ 	.short	0x0002
        /*0012*/ 	.short	0x0010
        /*0014*/ 	.byte	0x00, 0xf0, 0x21, 0x00


	//----- nvinfo : EIATTR_KPARAM_INFO
	.align		4
.L_9:
        /*0018*/ 	.byte	0x04, 0x17
        /*001a*/ 	.short	(.L_11 - .L_10)
.L_10:
        /*001c*/ 	.word	0x00000000
        /*0020*/ 	.short	0x0001
        /*0022*/ 	.short	0x0008
        /*0024*/ 	.byte	0x00, 0xf5, 0x21, 0x00


	//----- nvinfo : EIATTR_KPARAM_INFO
	.align		4
.L_11:
        /*0028*/ 	.byte	0x04, 0x17
        /*002a*/ 	.short	(.L_13 - .L_12)
.L_12:
        /*002c*/ 	.word	0x00000000
        /*0030*/ 	.short	0x0000
        /*0032*/ 	.short	0x0000
        /*0034*/ 	.byte	0x00, 0xf5, 0x21, 0x00


	//----- nvinfo : EIATTR_SPARSE_MMA_MASK
	.align		4
.L_13:
        /*0038*/ 	.byte	0x03, 0x50
        /*003a*/ 	.short	0x0000


	//----- nvinfo : EIATTR_MAXREG_COUNT
	.align		4
        /*003c*/ 	.byte	0x03, 0x1b
        /*003e*/ 	.short	0x00ff


	//----- nvinfo : EIATTR_NUM_BARRIERS
	.align		4
        /*0040*/ 	.byte	0x02, 0x4c
        /*0042*/ 	.byte	0x01
	.zero		1


	//----- nvinfo : EIATTR_MERCURY_ISA_VERSION
	.align		4
        /*0044*/ 	.byte	0x03, 0x5f
        /*0046*/ 	.short	0x0101


	//----- nvinfo : EIATTR_COOP_GROUP_MASK_REGIDS
	.align		4
        /*0048*/ 	.byte	0x04, 0x29
        /*004a*/ 	.short	(.L_15 - .L_14)


	//   ....[0]....
.L_14:
        /*004c*/ 	.word	0xffffffff


	//   ....[1]....
        /*0050*/ 	.word	0xffffffff


	//   ....[2]....
        /*0054*/ 	.word	0xffffffff


	//   ....[3]....
        /*0058*/ 	.word	0xffffffff


	//   ....[4]....
        /*005c*/ 	.word	0xffffffff


	//   ....[5]....
        /*0060*/ 	.word	0xffffffff


	//   ....[6]....
        /*0064*/ 	.word	0xffffffff


	//   ....[7]....
        /*0068*/ 	.word	0xffffffff


	//   ....[8]....
        /*006c*/ 	.word	0xffffffff


	//   ....[9]....
        /*0070*/ 	.word	0xffffffff


	//----- nvinfo : EIATTR_COOP_GROUP_INSTR_OFFSETS
	.align		4
.L_15:
        /*0074*/ 	.byte	0x04, 0x28
        /*0076*/ 	.short	(.L_17 - .L_16)


	//   ....[0]....
.L_16:
        /*0078*/ 	.word	0x00000340


	//   ....[1]....
        /*007c*/ 	.word	0x00000390


	//   ....[2]....
        /*0080*/ 	.word	0x000003b0


	//   ....[3]....
        /*0084*/ 	.word	0x000003f0


	//   ....[4]....
        /*0088*/ 	.word	0x00000440


	//   ....[5]....
        /*008c*/ 	.word	0x000004f0


	//   ....[6]....
        /*0090*/ 	.word	0x00000520


	//   ....[7]....
        /*0094*/ 	.word	0x00000540


	//   ....[8]....
        /*0098*/ 	.word	0x00000560


	//   ....[9]....
        /*009c*/ 	.word	0x00000580


	//----- nvinfo : EIATTR_VRC_CTA_INIT_COUNT
	.align		4
.L_17:
        /*00a0*/ 	.byte	0x02, 0x4a
	.zero		1
	.zero		1


	//----- nvinfo : EIATTR_EXIT_INSTR_OFFSETS
	.align		4
        /*00a4*/ 	.byte	0x04, 0x1c
        /*00a6*/ 	.short	(.L_19 - .L_18)


	//   ....[0]....
.L_18:
        /*00a8*/ 	.word	0x000004e0


	//   ....[1]....
        /*00ac*/ 	.word	0x00000590


	//   ....[2]....
        /*00b0*/ 	.word	0x000005d0


	//----- nvinfo : EIATTR_CRS_STACK_SIZE
	.align		4
.L_19:
        /*00b4*/ 	.byte	0x04, 0x1e
        /*00b6*/ 	.short	(.L_21 - .L_20)
.L_20:
        /*00b8*/ 	.word	0x00000000


	//----- nvinfo : EIATTR_CBANK_PARAM_SIZE
	.align		4
.L_21:
        /*00bc*/ 	.byte	0x03, 0x19
        /*00be*/ 	.short	0x0018


	//----- nvinfo : EIATTR_PARAM_CBANK
	.align		4
        /*00c0*/ 	.byte	0x04, 0x0a
        /*00c2*/ 	.short	(.L_23 - .L_22)
	.align		4
.L_22:
        /*00c4*/ 	.word	index@(.nv.constant0._Z17reduction_kernel3ILj512EEvPKfPfm)
        /*00c8*/ 	.short	0x0380
        /*00ca*/ 	.short	0x0018


	//----- nvinfo : EIATTR_SW_WAR
	.align		4
.L_23:
        /*00cc*/ 	.byte	0x04, 0x36
        /*00ce*/ 	.short	(.L_25 - .L_24)
.L_24:
        /*00d0*/ 	.word	0x00000008
.L_25:


//--------------------- .nv.callgraph             --------------------------
	.section	.nv.callgraph,"",@"SHT_CUDA_CALLGRAPH"
	.align	4
	.sectionentsize	8
	.align		4
        /*0000*/ 	.word	0x00000000
	.align		4
        /*0004*/ 	.word	0xffffffff
	.align		4
        /*0008*/ 	.word	0x00000000
	.align		4
        /*000c*/ 	.word	0xfffffffe
	.align		4
        /*0010*/ 	.word	0x00000000
	.align		4
        /*0014*/ 	.word	0xfffffffd
	.align		4
        /*0018*/ 	.word	0x00000000
	.align		4
        /*001c*/ 	.word	0xfffffffc


//--------------------- .text._Z17reduction_kernel3ILj512EEvPKfPfm --------------------------
	.section	.text._Z17reduction_kernel3ILj512EEvPKfPfm,"ax",@progbits
	.align	128
        .global         _Z17reduction_kernel3ILj512EEvPKfPfm
        .type           _Z17reduction_kernel3ILj512EEvPKfPfm,@function
        .size           _Z17reduction_kernel3ILj512EEvPKfPfm,(.L_x_7 - _Z17reduction_kernel3ILj512EEvPKfPfm)
        .other          _Z17reduction_kernel3ILj512EEvPKfPfm,@"STO_CUDA_ENTRY STV_DEFAULT"
_Z17reduction_kernel3ILj512EEvPKfPfm:
.text._Z17reduction_kernel3ILj512EEvPKfPfm:
[----:B------:R-:W-:Y:S01]  /*0000*/  LDC R1, c[0x0][0x37c] ;  /* 0x0000df00ff017b82 */ /* 0x000fe20000000800 */
[----:B------:R-:W0:Y:S07]  /*0010*/  S2R R0, SR_TID.X ;  /* 0x0000000000007919 */ /* 0x000e2e0000002100 */
[----:B------:R-:W0:Y:S01]  /*0020*/  S2UR UR4, SR_CTAID.X ;  /* 0x00000000000479c3 */ /* 0x000e220000002500 */
[----:B------:R-:W1:Y:S01]  /*0030*/  LDCU.64 UR10, c[0x0][0x390] ;  /* 0x00007200ff0a77ac */ /* 0x000e620008000a00 */
[----:B------:R-:W-:Y:S01]  /*0040*/  BSSY.RECONVERGENT B0, `(.L_x_0) ;  /* 0x000001d000007945 */ /* 0x000fe20003800200 */
[----:B------:R-:W-:Y:S01]  /*0050*/  IMAD.MOV.U32 R9, RZ, RZ, RZ ;  /* 0x000000ffff097224 */ /* 0x000fe200078e00ff */
[----:B------:R-:W2:Y:S04]  /*0060*/  LDCU.64 UR12, c[0x0][0x380] ;  /* 0x00007000ff0c77ac */ /* 0x000ea80008000a00 */
[----:B------:R-:W0:Y:S01]  /*0070*/  LDC R3, c[0x0][0x360] ;  /* 0x0000d800ff037b82 */ /* 0x000e220000000800 */
[----:B------:R-:W3:Y:S01]  /*0080*/  LDCU UR6, c[0x0][0x370] ;  /* 0x00006e00ff0677ac */ /* 0x000ee20008000800 */
[----:B-1----:R-:W-:-:S02]  /*0090*/  USHF.R.U32.HI UR8, URZ, 0x2, UR11 ;  /* 0x00000002ff087899 */ /* 0x002fc4000801160b */
[----:B------:R-:W-:-:S04]  /*00a0*/  USHF.R.U64 UR7, UR10, 0x2, UR11 ;  /* 0x000000020a077899 */ /* 0x000fc8000800120b */
[----:B------:R-:W-:Y:S02]  /*00b0*/  IMAD.U32 R4, RZ, RZ, UR8 ;  /* 0x00000008ff047e24 */ /* 0x000fe4000f8e00ff */
[C---:B0-----:R-:W-:Y:S01]  /*00c0*/  IMAD R2, R3.reuse, UR4, R0 ;  /* 0x0000000403027c24 */ /* 0x041fe2000f8e0200 */
[----:B------:R-:W0:Y:S01]  /*00d0*/  LDCU.64 UR4, c[0x0][0x358] ;  /* 0x00006b00ff0477ac */ /* 0x000e220008000a00 */
[----:B---3--:R-:W-:-:S03]  /*00e0*/  IMAD R8, R3, UR6, RZ ;  /* 0x0000000603087c24 */ /* 0x008fc6000f8e02ff */
[----:B------:R-:W-:-:S04]  /*00f0*/  ISETP.LT.U32.AND P0, PT, R2, UR7, PT ;  /* 0x0000000702007c0c */ /* 0x000fc8000bf01070 */
[----:B------:R-:W-:-:S13]  /*0100*/  ISETP.GT.U32.AND.EX P0, PT, R4, RZ, PT, P0 ;  /* 0x000000ff0400720c */ /* 0x000fda0003f04100 */
[----:B0-2---:R-:W-:Y:S05]  /*0110*/  @!P0 BRA `(.L_x_1) ;  /* 0x00000000003c8947 */ /* 0x005fea0003800000 */
[----:B------:R-:W-:Y:S02]  /*0120*/  IMAD.MOV.U32 R9, RZ, RZ, RZ ;  /* 0x000000ffff097224 */ /* 0x000fe400078e00ff */
[----:B------:R-:W-:Y:S02]  /*0130*/  IMAD.MOV.U32 R13, RZ, RZ, R2 ;  /* 0x000000ffff0d7224 */ /* 0x000fe400078e0002 */
[----:B------:R-:W-:-:S07]  /*0140*/  IMAD.MOV.U32 R10, RZ, RZ, RZ ;  /* 0x000000ffff0a7224 */ /* 0x000fce00078e00ff */
.L_x_2:
[----:B------:R-:W-:-:S04]  /*0150*/  LEA R4, P0, R13, UR12, 0x4 ;  /* 0x0000000c0d047c11 */ /* 0x000fc8000f8020ff */
[----:B------:R-:W-:-:S06]  /*0160*/  LEA.HI.X R5, R13, UR13, R10, 0x4, P0 ;  /* 0x0000000d0d057c11 */ /* 0x000fcc00080f240a */
[----:B------:R-:W2:Y:S01]  /*0170*/  LDG.E.128 R4, desc[UR4][R4.64] ;  /* 0x0000000404047981 */ /* 0x000ea2000c1e1d00 */
[----:B------:R-:W-:-:S04]  /*0180*/  IADD3 R13, P0, PT, R8, R13, RZ ;  /* 0x0000000d080d7210 */ /* 0x000fc80007f1e0ff */
[----:B------:R-:W-:Y:S02]  /*0190*/  LEA.HI.X.SX32 R10, R8, R10, 0x1, P0 ;  /* 0x0000000a080a7211 */ /* 0x000fe400000f0eff */
[----:B------:R-:W-:-:S04]  /*01a0*/  ISETP.GE.U32.AND P0, PT, R13, UR7, PT ;  /* 0x000000070d007c0c */ /* 0x000fc8000bf06070 */
[----:B------:R-:W-:Y:S01]  /*01b0*/  ISETP.GE.U32.AND.EX P0, PT, R10, UR8, PT, P0 ;  /* 0x000000080a007c0c */ /* 0x000fe2000bf06100 */
[----:B--2---:R-:W-:-:S04]  /*01c0*/  FADD R11, R4, R5 ;  /* 0x00000005040b7221 */ /* 0x004fc80000000000 */
[----:B------:R-:W-:-:S04]  /*01d0*/  FADD R6, R6, R11 ;  /* 0x0000000b06067221 */ /* 0x000fc80000000000 */
[----:B------:R-:W-:-:S04]  /*01e0*/  FADD R6, R7, R6 ;  /* 0x0000000607067221 */ /* 0x000fc80000000000 */
[----:B------:R-:W-:Y:S01]  /*01f0*/  FADD R9, R6, R9 ;  /* 0x0000000906097221 */ /* 0x000fe20000000000 */
[----:B------:R-:W-:Y:S06]  /*0200*/  @!P0 BRA `(.L_x_2) ;  /* 0xfffffffc00d08947 */ /* 0x000fec000383ffff */
.L_x_1:
[----:B------:R-:W-:Y:S05]  /*0210*/  BSYNC.RECONVERGENT B0 ;  /* 0x0000000000007941 */ /* 0x000fea0003800200 */
.L_x_0:
[----:B------:R-:W-:Y:S01]  /*0220*/  ULOP3.LUT UR6, UR10, 0xfffffffc, URZ, 0xc0, !UPT ;  /* 0xfffffffc0a067892 */ /* 0x000fe2000f8ec0ff */
[----:B------:R-:W-:Y:S05]  /*0230*/  BSSY.RECONVERGENT B0, `(.L_x_3) ;  /* 0x0000010000007945 */ /* 0x000fea0003800200 */
[----:B------:R-:W-:-:S04]  /*0240*/  IADD3 R7, P1, PT, R2, UR6, RZ ;  /* 0x0000000602077c10 */ /* 0x000fc8000ff3e0ff */
[----:B------:R-:W-:Y:S01]  /*0250*/  ISETP.GE.U32.AND P0, PT, R7, UR10, PT ;  /* 0x0000000a07007c0c */ /* 0x000fe2000bf06070 */
[----:B------:R-:W-:Y:S01]  /*0260*/  IMAD.X R2, RZ, RZ, UR11, P1 ;  /* 0x0000000bff027e24 */ /* 0x000fe200088e06ff */
[----:B------:R-:W0:Y:S04]  /*0270*/  LDCU.64 UR6, c[0x0][0x380] ;  /* 0x00007000ff0677ac */ /* 0x000e280008000a00 */
[----:B------:R-:W-:-:S13]  /*0280*/  ISETP.GE.U32.AND.EX P0, PT, R2, UR11, PT, P0 ;  /* 0x0000000b02007c0c */ /* 0x000fda000bf06100 */
[----:B------:R-:W-:Y:S05]  /*0290*/  @P0 BRA `(.L_x_4) ;  /* 0x0000000000240947 */ /* 0x000fea0003800000 */
.L_x_5:
[----:B0-----:R-:W-:-:S04]  /*02a0*/  LEA R4, P0, R7, UR6, 0x2 ;  /* 0x0000000607047c11 */ /* 0x001fc8000f8010ff */
[----:B------:R-:W-:-:S05]  /*02b0*/  LEA.HI.X R5, R7, UR7, R2, 0x2, P0 ;  /* 0x0000000707057c11 */ /* 0x000fca00080f1402 */
[----:B------:R-:W2:Y:S01]  /*02c0*/  LDG.E R4, desc[UR4][R4.64] ;  /* 0x0000000404047981 */ /* 0x000ea2000c1e1900 */
[----:B------:R-:W-:-:S04]  /*02d0*/  IADD3 R7, P0, PT, R8, R7, RZ ;  /* 0x0000000708077210 */ /* 0x000fc80007f1e0ff */
[----:B------:R-:W-:Y:S02]  /*02e0*/  LEA.HI.X.SX32 R2, R8, R2, 0x1, P0 ;  /* 0x0000000208027211 */ /* 0x000fe400000f0eff */
[----:B------:R-:W-:-:S04]  /*02f0*/  ISETP.GE.U32.AND P0, PT, R7, UR10, PT ;  /* 0x0000000a07007c0c */ /* 0x000fc8000bf06070 */
[----:B------:R-:W-:Y:S01]  /*0300*/  ISETP.GE.U32.AND.EX P0, PT, R2, UR11, PT, P0 ;  /* 0x0000000b02007c0c */ /* 0x000fe2000bf06100 */
[----:B--2---:R-:W-:-:S12]  /*0310*/  FADD R9, R4, R9 ;  /* 0x0000000904097221 */ /* 0x004fd80000000000 */
[----:B------:R-:W-:Y:S05]  /*0320*/  @!P0 BRA `(.L_x_5) ;  /* 0xfffffffc00dc8947 */ /* 0x000fea000383ffff */
.L_x_4:
[----:B0-----:R-:W-:Y:S05]  /*0330*/  BSYNC.RECONVERGENT B0 ;  /* 0x0000000000007941 */ /* 0x001fea0003800200 */
.L_x_3:
[----:B------:R-:W0:Y:S01]  /*0340*/  SHFL.DOWN PT, R2, R9, 0x10, 0x1f ;  /* 0x0a001f0009027f89 */ /* 0x000e2200000e0000 */
[----:B------:R-:W-:-:S04]  /*0350*/  SHF.R.U32.HI R3, RZ, 0x5, R3 ;  /* 0x00000005ff037819 */ /* 0x000fc80000011603 */
[----:B------:R-:W-:-:S13]  /*0360*/  ISETP.GE.U32.AND P1, PT, R0, R3, PT ;  /* 0x000000030000720c */ /* 0x000fda0003f26070 */
[----:B------:R-:W1:Y:S01]  /*0370*/  @!P1 S2R R10, SR_CgaCtaId ;  /* 0x00000000000a9919 */ /* 0x000e620000008800 */
[----:B0-----:R-:W-:-:S05]  /*0380*/  FADD R4, R2, R9 ;  /* 0x0000000902047221 */ /* 0x001fca0000000000 */
[----:B------:R-:W0:Y:S02]  /*0390*/  SHFL.DOWN PT, R5, R4, 0x8, 0x1f ;  /* 0x09001f0004057f89 */ /* 0x000e2400000e0000 */
[----:B0-----:R-:W-:-:S05]  /*03a0*/  FADD R5, R4, R5 ;  /* 0x0000000504057221 */ /* 0x001fca0000000000 */
[----:B------:R-:W0:Y:S02]  /*03b0*/  SHFL.DOWN PT, R2, R5, 0x4, 0x1f ;  /* 0x08801f0005027f89 */ /* 0x000e2400000e0000 */
[----:B0-----:R-:W-:Y:S01]  /*03c0*/  FADD R6, R5, R2 ;  /* 0x0000000205067221 */ /* 0x001fe20000000000 */
[----:B------:R-:W-:Y:S02]  /*03d0*/  LOP3.LUT P0, R2, R0, 0x1f, RZ, 0xc0, !PT ;  /* 0x0000001f00027812 */ /* 0x000fe4000780c0ff */
[----:B------:R-:W-:Y:S02]  /*03e0*/  @!P1 MOV R5, 0x400 ;  /* 0x0000040000059802 */ /* 0x000fe40000000f00 */
[----:B------:R-:W0:Y:S02]  /*03f0*/  SHFL.DOWN PT, R7, R6, 0x2, 0x1f ;  /* 0x08401f0006077f89 */ /* 0x000e2400000e0000 */
[----:B-1----:R-:W-:-:S07]  /*0400*/  @!P1 LEA R5, R10, R5, 0x18 ;  /* 0x000000050a059211 */ /* 0x002fce00078ec0ff */
[----:B------:R-:W1:Y:S01]  /*0410*/  @!P0 S2R R8, SR_CgaCtaId ;  /* 0x0000000000088919 */ /* 0x000e620000008800 */
[----:B------:R-:W-:Y:S01]  /*0420*/  @!P0 MOV R3, 0x400 ;  /* 0x0000040000038802 */ /* 0x000fe20000000f00 */
[----:B0-----:R-:W-:-:S05]  /*0430*/  FADD R7, R6, R7 ;  /* 0x0000000706077221 */ /* 0x001fca0000000000 */
[----:B------:R-:W0:Y:S01]  /*0440*/  SHFL.DOWN PT, R4, R7, 0x1, 0x1f ;  /* 0x08201f0007047f89 */ /* 0x000e2200000e0000 */
[----:B-1----:R-:W-:-:S04]  /*0450*/  @!P0 LEA R3, R8, R3, 0x18 ;  /* 0x0000000308038211 */ /* 0x002fc800078ec0ff */
[----:B------:R-:W-:Y:S01]  /*0460*/  @!P0 LEA.HI R3, R0, R3, RZ, 0x1d ;  /* 0x0000000300038211 */ /* 0x000fe200078fe8ff */
[----:B0-----:R-:W-:Y:S01]  /*0470*/  FADD R6, R7, R4 ;  /* 0x0000000407067221 */ /* 0x001fe20000000000 */
[----:B------:R-:W-:Y:S02]  /*0480*/  @!P1 IMAD R4, R2, 0x4, R5 ;  /* 0x0000000402049824 */ /* 0x000fe400078e0205 */
[----:B------:R-:W-:Y:S02]  /*0490*/  IMAD.MOV.U32 R2, RZ, RZ, RZ ;  /* 0x000000ffff027224 */ /* 0x000fe400078e00ff */
[----:B------:R0:W-:Y:S01]  /*04a0*/  @!P0 STS [R3], R6 ;  /* 0x0000000603008388 */ /* 0x0001e20000000800 */
[----:B------:R-:W-:Y:S01]  /*04b0*/  BAR.SYNC.DEFER_BLOCKING 0x0 ;  /* 0x0000000000007b1d */ /* 0x000fe20000010000 */
[----:B------:R-:W-:-:S05]  /*04c0*/  ISETP.GT.U32.AND P0, PT, R0, 0x1f, PT ;  /* 0x0000001f0000780c */ /* 0x000fca0003f04070 */
[----:B------:R0:W1:Y:S08]  /*04d0*/  @!P1 LDS R2, [R4] ;  /* 0x0000000004029984 */ /* 0x0000700000000800 */
[----:B0-----:R-:W-:Y:S05]  /*04e0*/  @P0 EXIT ;  /* 0x000000000000094d */ /* 0x001fea0003800000 */
[----:B-1----:R-:W0:Y:S01]  /*04f0*/  SHFL.DOWN PT, R3, R2, 0x10, 0x1f ;  /* 0x0a001f0002037f89 */ /* 0x002e2200000e0000 */
[----:B------:R-:W-:Y:S01]  /*0500*/  ISETP.NE.AND P0, PT, R0, RZ, PT ;  /* 0x000000ff0000720c */ /* 0x000fe20003f05270 */
[----:B0-----:R-:W-:-:S05]  /*0510*/  FADD R3, R3, R2 ;  /* 0x0000000203037221 */ /* 0x001fca0000000000 */
[----:B------:R-:W0:Y:S02]  /*0520*/  SHFL.DOWN PT, R4, R3, 0x8, 0x1f ;  /* 0x09001f0003047f89 */ /* 0x000e2400000e0000 */
[----:B0-----:R-:W-:-:S05]  /*0530*/  FADD R4, R3, R4 ;  /* 0x0000000403047221 */ /* 0x001fca0000000000 */
[----:B------:R-:W0:Y:S02]  /*0540*/  SHFL.DOWN PT, R5, R4, 0x4, 0x1f ;  /* 0x08801f0004057f89 */ /* 0x000e2400000e0000 */
[----:B0-----:R-:W-:-:S05]  /*0550*/  FADD R5, R4, R5 ;  /* 0x0000000504057221 */ /* 0x001fca0000000000 */
[----:B------:R-:W0:Y:S02]  /*0560*/  SHFL.DOWN PT, R6, R5, 0x2, 0x1f ;  /* 0x08401f0005067f89 */ /* 0x000e2400000e0000 */
[----:B0-----:R-:W-:-:S05]  /*0570*/  FADD R6, R5, R6 ;  /* 0x0000000605067221 */ /* 0x001fca0000000000 */
[----:B------:R0:W1:Y:S01]  /*0580*/  SHFL.DOWN PT, R7, R6, 0x1, 0x1f ;  /* 0x08201f0006077f89 */ /* 0x00006200000e0000 */
[----:B------:R-:W-:Y:S05]  /*0590*/  @P0 EXIT ;  /* 0x000000000000094d */ /* 0x000fea0003800000 */
[----:B------:R-:W2:Y:S01]  /*05a0*/  LDC.64 R2, c[0x0][0x388] ;  /* 0x0000e200ff027b82 */ /* 0x000ea20000000a00 */
[----:B-1----:R-:W-:-:S05]  /*05b0*/  FADD R7, R6, R7 ;  /* 0x0000000706077221 */ /* 0x002fca0000000000 */
[----:B--2---:R-:W-:Y:S01]  /*05c0*/  REDG.E.ADD.F32.FTZ.RN.STRONG.GPU desc[UR4][R2.64], R7 ;  /* 0x00000007020079a6 */ /* 0x004fe2000c12f304 */
[----:B------:R-:W-:Y:S05]  /*05d0*/  EXIT ;  /* 0x000000000000794d */ /* 0x000fea0003800000 */
.L_x_6:
[----:B------:R-:W-:-:S00]  /*05e0*/  BRA `(.L_x_6) ;  /* 0xfffffffc00fc7947 */ /* 0x000fc0000383ffff */
[----:B------:R-:W-:-:S00]  /*05f0*/  NOP ;  /* 0x0000000000007918 */ /* 0x000fc00000000000 */
        /* <DEDUP_REMOVED lines=8> */
.L_x_7:


//--------------------- .nv.shared._Z17reduction_kernel3ILj512EEvPKfPfm --------------------------
	.section	.nv.shared._Z17reduction_kernel3ILj512EEvPKfPfm,"aw",@nobits
	.sectionflags	@""
	.align	4
.nv.shared._Z17reduction_kernel3ILj512EEvPKfPfm:
	.zero		1152


//--------------------- .nv.shared.reserved.0     --------------------------
	.section	.nv.shared.reserved.0,"aw",@nobits
	.weak		__nv_reservedSMEM_offset_0_alias
	.size		__nv_reservedSMEM_offset_0_alias, 0, 64
	.other		__nv_reservedSMEM_offset_0_alias,@"STO_CUDA_RESERVED_SHARED STV_DEFAULT"
__nv_reservedSMEM_offset_0_alias:
	.zero		0
	.zero		64


//--------------------- .nv.constant0._Z17reduction_kernel3ILj512EEvPKfPfm --------------------------
	.section	.nv.constant0._Z17reduction_kernel3ILj512EEvPKfPfm,"a",@progbits
	.sectionflags	@""
	.align	4
.nv.constant0._Z17reduction_kernel3ILj512EEvPKfPfm:
	.zero		920


//--------------------- SYMBOLS --------------------------

	.type		.nv.reservedSmem.offset0,@object
	.size		.nv.reservedSmem.offset0,0x4
	.type		.nv.reservedSmem.cap,@object
	.size		.nv.reservedSmem.cap,0x4
